//
// Generated by NVIDIA NVVM Compiler
//
// Compiler Build ID: CL-36424714
// Cuda compilation tools, release 13.0, V13.0.88
// Based on NVVM 20.0.0
//

.version 9.0
.target sm_100
.address_size 64

	// .globl	_Z7kernel0Pj
.const .align 4 .b8 valsDev[65536];

.visible .entry _Z7kernel0Pj(
	.param .u64 .ptr .align 1 _Z7kernel0Pj_param_0
)
{
	.reg .pred 	%p<2>;
	.reg .b32 	%r<7>;
	.reg .b64 	%rd<5>;

	ld.param.u64 	%rd2, [_Z7kernel0Pj_param_0];
	cvta.to.global.u64 	%rd1, %rd2;
	mov.u32 	%r2, %ctaid.x;
	mov.u32 	%r3, %ntid.x;
	mov.u32 	%r4, %tid.x;
	mad.lo.s32 	%r1, %r2, %r3, %r4;
	setp.ne.s32 	%p1, %r1, 0;
	@%p1 bra 	$L__BB0_2;
	mov.b32 	%r6, 1;
	st.global.u32 	[%rd1], %r6;
	bra.uni 	$L__BB0_3;
$L__BB0_2:
	mul.wide.s32 	%rd3, %r1, 4;
	add.s64 	%rd4, %rd1, %rd3;
	mov.b32 	%r5, 0;
	st.global.u32 	[%rd4], %r5;
$L__BB0_3:
	ret;

}
	// .globl	_Z7kernel1PjS_ii
.visible .entry _Z7kernel1PjS_ii(
	.param .u64 .ptr .align 1 _Z7kernel1PjS_ii_param_0,
	.param .u64 .ptr .align 1 _Z7kernel1PjS_ii_param_1,
	.param .u32 _Z7kernel1PjS_ii_param_2,
	.param .u32 _Z7kernel1PjS_ii_param_3
)
{
	.reg .pred 	%p<2>;
	.reg .b32 	%r<10>;
	.reg .b64 	%rd<13>;

	ld.param.u64 	%rd1, [_Z7kernel1PjS_ii_param_0];
	ld.param.u64 	%rd2, [_Z7kernel1PjS_ii_param_1];
	ld.param.u32 	%r1, [_Z7kernel1PjS_ii_param_2];
	ld.param.u32 	%r2, [_Z7kernel1PjS_ii_param_3];
	cvta.to.global.u64 	%rd3, %rd2;
	cvta.to.global.u64 	%rd4, %rd1;
	mul.lo.s32 	%r3, %r2, %r1;
	cvt.s64.s32 	%rd5, %r3;
	add.s64 	%rd6, %rd4, %rd5;
	setp.eq.s32 	%p1, %r2, 0;
	sub.s32 	%r4, %r3, %r1;
	cvt.s64.s32 	%rd7, %r4;
	add.s64 	%rd8, %rd4, %rd7;
	selp.b64 	%rd9, %rd3, %rd8, %p1;
	mov.u32 	%r5, %ntid.x;
	mov.u32 	%r6, %ctaid.x;
	mov.u32 	%r7, %tid.x;
	mad.lo.s32 	%r8, %r5, %r6, %r7;
	mul.wide.s32 	%rd10, %r8, 4;
	add.s64 	%rd11, %rd9, %rd10;
	ld.global.u32 	%r9, [%rd11];
	add.s64 	%rd12, %rd6, %rd10;
	st.global.u32 	[%rd12], %r9;
	ret;

}
	// .globl	_Z7kernel2PjS_iijiii
.visible .entry _Z7kernel2PjS_iijiii(
	.param .u64 .ptr .align 1 _Z7kernel2PjS_iijiii_param_0,
	.param .u64 .ptr .align 1 _Z7kernel2PjS_iijiii_param_1,
	.param .u32 _Z7kernel2PjS_iijiii_param_2,
	.param .u32 _Z7kernel2PjS_iijiii_param_3,
	.param .u32 _Z7kernel2PjS_iijiii_param_4,
	.param .u32 _Z7kernel2PjS_iijiii_param_5,
	.param .u32 _Z7kernel2PjS_iijiii_param_6,
	.param .u32 _Z7kernel2PjS_iijiii_param_7
)
{
	.reg .pred 	%p<7>;
	.reg .b32 	%r<34>;
	.reg .b64 	%rd<17>;

	ld.param.u64 	%rd4, [_Z7kernel2PjS_iijiii_param_0];
	ld.param.u64 	%rd5, [_Z7kernel2PjS_iijiii_param_1];
	ld.param.u32 	%r7, [_Z7kernel2PjS_iijiii_param_2];
	ld.param.u32 	%r8, [_Z7kernel2PjS_iijiii_param_3];
	ld.param.u32 	%r5, [_Z7kernel2PjS_iijiii_param_4];
	ld.param.u32 	%r9, [_Z7kernel2PjS_iijiii_param_5];
	ld.param.u32 	%r6, [_Z7kernel2PjS_iijiii_param_6];
	ld.param.u32 	%r10, [_Z7kernel2PjS_iijiii_param_7];
	cvta.to.global.u64 	%rd6, %rd5;
	cvta.to.global.u64 	%rd7, %rd4;
	mul.lo.s32 	%r11, %r9, %r7;
	cvt.s64.s32 	%rd8, %r11;
	add.s64 	%rd1, %rd7, %rd8;
	setp.eq.s32 	%p1, %r9, 0;
	sub.s32 	%r12, %r11, %r7;
	cvt.s64.s32 	%rd9, %r12;
	add.s64 	%rd10, %rd7, %rd9;
	selp.b64 	%rd2, %rd6, %rd10, %p1;
	mov.u32 	%r13, %ntid.x;
	mov.u32 	%r14, %ctaid.x;
	mov.u32 	%r15, %tid.x;
	mad.lo.s32 	%r1, %r13, %r14, %r15;
	and.b32  	%r16, %r1, 1;
	setp.ne.s32 	%p2, %r16, %r10;
	setp.gt.s32 	%p3, %r1, %r8;
	or.pred  	%p4, %p3, %p2;
	@%p4 bra 	$L__BB2_4;
	mul.wide.s32 	%rd11, %r6, 4;
	mov.u64 	%rd12, valsDev;
	add.s64 	%rd13, %rd12, %rd11;
	ld.const.u32 	%r17, [%rd13];
	shr.s32 	%r18, %r17, 31;
	shr.u32 	%r19, %r18, 27;
	add.s32 	%r20, %r17, %r19;
	and.b32  	%r21, %r20, -32;
	sub.s32 	%r2, %r17, %r21;
	shr.s32 	%r22, %r20, 5;
	add.s32 	%r3, %r22, %r1;
	mul.wide.s32 	%rd14, %r1, 4;
	add.s64 	%rd15, %rd2, %rd14;
	ld.global.u32 	%r4, [%rd15];
	shl.b32 	%r23, %r1, 5;
	add.s32 	%r24, %r23, %r17;
	add.s32 	%r25, %r24, 32;
	add.s32 	%r26, %r5, 31;
	setp.gt.u32 	%p5, %r25, %r26;
	@%p5 bra 	$L__BB2_4;
	mul.wide.s32 	%rd16, %r3, 4;
	add.s64 	%rd3, %rd1, %rd16;
	ld.global.u32 	%r27, [%rd3];
	shl.b32 	%r28, %r4, %r2;
	or.b32  	%r29, %r27, %r28;
	st.global.u32 	[%rd3], %r29;
	setp.eq.s32 	%p6, %r2, 0;
	@%p6 bra 	$L__BB2_4;
	ld.global.u32 	%r30, [%rd3+4];
	sub.s32 	%r31, 32, %r2;
	shr.u32 	%r32, %r4, %r31;
	or.b32  	%r33, %r30, %r32;
	st.global.u32 	[%rd3+4], %r33;
$L__BB2_4:
	ret;

}


// ===== COMPILED SASS (sm_100) =====

	.target	sm_100

	.elftype	@"ET_EXEC"


//--------------------- .note.nv.tkinfo           --------------------------
	.section	.note.nv.tkinfo,"",@"SHT_NOTE"
	.sectionflags	@"SHF_NOTE_NV_TKINFO"
	.tkinfo
        /*0018*/ 	.word	0x00000002
        /*0030*/ 	.string	""
        /*0030*/ 	.string	"ptxas"
        /*0030*/ 	.string	"Cuda compilation tools, release 13.0, V13.0.88"
        /*0030*/ 	.string	"Build cuda_13.0.r13.0/compiler.36424714_0"
        /*0030*/ 	.string	"-arch sm_100 -m 64 "



//--------------------- .note.nv.cuinfo           --------------------------
	.section	.note.nv.cuinfo,"",@"SHT_NOTE"
	.sectionflags	@"SHF_NOTE_NV_CUINFO"
        /*0018*/ 	.short	0x0002
        /*001a*/ 	.short	0x0064
        /*001c*/ 	.short	0x0082
	.zero		2


//--------------------- .nv.info                  --------------------------
	.section	.nv.info,"",@"SHT_CUDA_INFO"
	.align	4


	//----- nvinfo : EIATTR_REGCOUNT
	.align		4
        /*0000*/ 	.byte	0x04, 0x2f
        /*0002*/ 	.short	(.L_2 - .L_1)
	.align		4
.L_1:
        /*0004*/ 	.word	index@(_Z7kernel0Pj)
        /*0008*/ 	.word	0x0000000a


	//----- nvinfo : EIATTR_FRAME_SIZE
	.align		4
.L_2:
        /*000c*/ 	.byte	0x04, 0x11
        /*000e*/ 	.short	(.L_4 - .L_3)
	.align		4
.L_3:
        /*0010*/ 	.word	index@(_Z7kernel0Pj)
        /*0014*/ 	.word	0x00000000


	//----- nvinfo : EIATTR_REGCOUNT
	.align		4
.L_4:
        /*0018*/ 	.byte	0x04, 0x2f
        /*001a*/ 	.short	(.L_6 - .L_5)
	.align		4
.L_5:
        /*001c*/ 	.word	index@(_Z7kernel1PjS_ii)
        /*0020*/ 	.word	0x0000000a


	//----- nvinfo : EIATTR_FRAME_SIZE
	.align		4
.L_6:
        /*0024*/ 	.byte	0x04, 0x11
        /*0026*/ 	.short	(.L_8 - .L_7)
	.align		4
.L_7:
        /*0028*/ 	.word	index@(_Z7kernel1PjS_ii)
        /*002c*/ 	.word	0x00000000


	//----- nvinfo : EIATTR_REGCOUNT
	.align		4
.L_8:
        /*0030*/ 	.byte	0x04, 0x2f
        /*0032*/ 	.short	(.L_10 - .L_9)
	.align		4
.L_9:
        /*0034*/ 	.word	index@(_Z7kernel2PjS_iijiii)
        /*0038*/ 	.word	0x0000000c


	//----- nvinfo : EIATTR_FRAME_SIZE
	.align		4
.L_10:
        /*003c*/ 	.byte	0x04, 0x11
        /*003e*/ 	.short	(.L_12 - .L_11)
	.align		4
.L_11:
        /*0040*/ 	.word	index@(_Z7kernel2PjS_iijiii)
        /*0044*/ 	.word	0x00000000


	//----- nvinfo : EIATTR_MIN_STACK_SIZE
	.align		4
.L_12:
        /*0048*/ 	.byte	0x04, 0x12
        /*004a*/ 	.short	(.L_14 - .L_13)
	.align		4
.L_13:
        /*004c*/ 	.word	index@(_Z7kernel2PjS_iijiii)
        /*0050*/ 	.word	0x00000000


	//----- nvinfo : EIATTR_MIN_STACK_SIZE
	.align		4
.L_14:
        /*0054*/ 	.byte	0x04, 0x12
        /*0056*/ 	.short	(.L_16 - .L_15)
	.align		4
.L_15:
        /*0058*/ 	.word	index@(_Z7kernel1PjS_ii)
        /*005c*/ 	.word	0x00000000


	//----- nvinfo : EIATTR_MIN_STACK_SIZE
	.align		4
.L_16:
        /*0060*/ 	.byte	0x04, 0x12
        /*0062*/ 	.short	(.L_18 - .L_17)
	.align		4
.L_17:
        /*0064*/ 	.word	index@(_Z7kernel0Pj)
        /*0068*/ 	.word	0x00000000
.L_18:


//--------------------- .nv.compat                --------------------------
	.section	.nv.compat,"",@"SHT_CUDA_COMPAT_INFO"
	.align	4
        /*0000*/ 	.byte	0x02, 0x09, 0x00, 0x00, 0x02, 0x02, 0x01, 0x00, 0x02, 0x05, 0x05, 0x00, 0x03, 0x07, 0x01, 0x01
        /*0010*/ 	.byte	0x02, 0x03, 0x00, 0x00, 0x02, 0x06, 0x01, 0x00, 0x04, 0x0b, 0x08, 0x00, 0x09, 0x00, 0x00, 0x00
        /*0020*/ 	.byte	0x00, 0x00, 0x00, 0x00


//--------------------- .nv.info._Z7kernel2PjS_iijiii --------------------------
	.section	.nv.info._Z7kernel2PjS_iijiii,"",@"SHT_CUDA_INFO"
	.sectionflags	@""
	.align	4


	//----- nvinfo : EIATTR_CUDA_API_VERSION
	.align		4
        /*0000*/ 	.byte	0x04, 0x37
        /*0002*/ 	.short	(.L_20 - .L_19)
.L_19:
        /*0004*/ 	.word	0x00000082


	//----- nvinfo : EIATTR_KPARAM_INFO
	.align		4
.L_20:
        /*0008*/ 	.byte	0x04, 0x17
        /*000a*/ 	.short	(.L_22 - .L_21)
.L_21:
        /*000c*/ 	.word	0x00000000
        /*0010*/ 	.short	0x0007
        /*0012*/ 	.short	0x0024
        /*0014*/ 	.byte	0x00, 0xf0, 0x11, 0x00


	//----- nvinfo : EIATTR_KPARAM_INFO
	.align		4
.L_22:
        /*0018*/ 	.byte	0x04, 0x17
        /*001a*/ 	.short	(.L_24 - .L_23)
.L_23:
        /*001c*/ 	.word	0x00000000
        /*0020*/ 	.short	0x0006
        /*0022*/ 	.short	0x0020
        /*0024*/ 	.byte	0x00, 0xf0, 0x11, 0x00


	//----- nvinfo : EIATTR_KPARAM_INFO
	.align		4
.L_24:
        /*0028*/ 	.byte	0x04, 0x17
        /*002a*/ 	.short	(.L_26 - .L_25)
.L_25:
        /*002c*/ 	.word	0x00000000
        /*0030*/ 	.short	0x0005
        /*0032*/ 	.short	0x001c
        /*0034*/ 	.byte	0x00, 0xf0, 0x11, 0x00


	//----- nvinfo : EIATTR_KPARAM_INFO
	.align		4
.L_26:
        /*0038*/ 	.byte	0x04, 0x17
        /*003a*/ 	.short	(.L_28 - .L_27)
.L_27:
        /*003c*/ 	.word	0x00000000
        /*0040*/ 	.short	0x0004
        /*0042*/ 	.short	0x0018
        /*0044*/ 	.byte	0x00, 0xf0, 0x11, 0x00


	//----- nvinfo : EIATTR_KPARAM_INFO
	.align		4
.L_28:
        /*0048*/ 	.byte	0x04, 0x17
        /*004a*/ 	.short	(.L_30 - .L_29)
.L_29:
        /*004c*/ 	.word	0x00000000
        /*0050*/ 	.short	0x0003
        /*0052*/ 	.short	0x0014
        /*0054*/ 	.byte	0x00, 0xf0, 0x11, 0x00


	//----- nvinfo : EIATTR_KPARAM_INFO
	.align		4
.L_30:
        /*0058*/ 	.byte	0x04, 0x17
        /*005a*/ 	.short	(.L_32 - .L_31)
.L_31:
        /*005c*/ 	.word	0x00000000
        /*0060*/ 	.short	0x0002
        /*0062*/ 	.short	0x0010
        /*0064*/ 	.byte	0x00, 0xf0, 0x11, 0x00


	//----- nvinfo : EIATTR_KPARAM_INFO
	.align		4
.L_32:
        /*0068*/ 	.byte	0x04, 0x17
        /*006a*/ 	.short	(.L_34 - .L_33)
.L_33:
        /*006c*/ 	.word	0x00000000
        /*0070*/ 	.short	0x0001
        /*0072*/ 	.short	0x0008
        /*0074*/ 	.byte	0x00, 0xf5, 0x21, 0x00


	//----- nvinfo : EIATTR_KPARAM_INFO
	.align		4
.L_34:
        /*0078*/ 	.byte	0x04, 0x17
        /*007a*/ 	.short	(.L_36 - .L_35)
.L_35:
        /*007c*/ 	.word	0x00000000
        /*0080*/ 	.short	0x0000
        /*0082*/ 	.short	0x0000
        /*0084*/ 	.byte	0x00, 0xf5, 0x21, 0x00


	//----- nvinfo : EIATTR_SPARSE_MMA_MASK
	.align		4
.L_36:
        /*0088*/ 	.byte	0x03, 0x50
        /*008a*/ 	.short	0x0000


	//----- nvinfo : EIATTR_MAXREG_COUNT
	.align		4
        /*008c*/ 	.byte	0x03, 0x1b
        /*008e*/ 	.short	0x00ff


	//----- nvinfo : EIATTR_MERCURY_ISA_VERSION
	.align		4
        /*0090*/ 	.byte	0x03, 0x5f
        /*0092*/ 	.short	0x0101


	//----- nvinfo : EIATTR_VRC_CTA_INIT_COUNT
	.align		4
        /*0094*/ 	.byte	0x02, 0x4a
	.zero		1
	.zero		1


	//----- nvinfo : EIATTR_EXIT_INSTR_OFFSETS
	.align		4
        /*0098*/ 	.byte	0x04, 0x1c
        /*009a*/ 	.short	(.L_38 - .L_37)


	//   ....[0]....
.L_37:
        /*009c*/ 	.word	0x00000130


	//   ....[1]....
        /*00a0*/ 	.word	0x00000200


	//   ....[2]....
        /*00a4*/ 	.word	0x00000310


	//   ....[3]....
        /*00a8*/ 	.word	0x00000370


	//----- nvinfo : EIATTR_CBANK_PARAM_SIZE
	.align		4
.L_38:
        /*00ac*/ 	.byte	0x03, 0x19
        /*00ae*/ 	.short	0x0028


	//----- nvinfo : EIATTR_PARAM_CBANK
	.align		4
        /*00b0*/ 	.byte	0x04, 0x0a
        /*00b2*/ 	.short	(.L_40 - .L_39)
	.align		4
.L_39:
        /*00b4*/ 	.word	index@(.nv.constant0._Z7kernel2PjS_iijiii)
        /*00b8*/ 	.short	0x0380
        /*00ba*/ 	.short	0x0028


	//----- nvinfo : EIATTR_SW_WAR
	.align		4
.L_40:
        /*00bc*/ 	.byte	0x04, 0x36
        /*00be*/ 	.short	(.L_42 - .L_41)
.L_41:
        /*00c0*/ 	.word	0x00000008
.L_42:


//--------------------- .nv.info._Z7kernel1PjS_ii --------------------------
	.section	.nv.info._Z7kernel1PjS_ii,"",@"SHT_CUDA_INFO"
	.sectionflags	@""
	.align	4


	//----- nvinfo : EIATTR_CUDA_API_VERSION
	.align		4
        /*0000*/ 	.byte	0x04, 0x37
        /*0002*/ 	.short	(.L_44 - .L_43)
.L_43:
        /*0004*/ 	.word	0x00000082


	//----- nvinfo : EIATTR_KPARAM_INFO
	.align		4
.L_44:
        /*0008*/ 	.byte	0x04, 0x17
        /*000a*/ 	.short	(.L_46 - .L_45)
.L_45:
        /*000c*/ 	.word	0x00000000
        /*0010*/ 	.short	0x0003
        /*0012*/ 	.short	0x0014
        /*0014*/ 	.byte	0x00, 0xf0, 0x11, 0x00


	//----- nvinfo : EIATTR_KPARAM_INFO
	.align		4
.L_46:
        /*0018*/ 	.byte	0x04, 0x17
        /*001a*/ 	.short	(.L_48 - .L_47)
.L_47:
        /*001c*/ 	.word	0x00000000
        /*0020*/ 	.short	0x0002
        /*0022*/ 	.short	0x0010
        /*0024*/ 	.byte	0x00, 0xf0, 0x11, 0x00


	//----- nvinfo : EIATTR_KPARAM_INFO
	.align		4
.L_48:
        /*0028*/ 	.byte	0x04, 0x17
        /*002a*/ 	.short	(.L_50 - .L_49)
.L_49:
        /*002c*/ 	.word	0x00000000
        /*0030*/ 	.short	0x0001
        /*0032*/ 	.short	0x0008
        /*0034*/ 	.byte	0x00, 0xf5, 0x21, 0x00


	//----- nvinfo : EIATTR_KPARAM_INFO
	.align		4
.L_50:
        /*0038*/ 	.byte	0x04, 0x17
        /*003a*/ 	.short	(.L_52 - .L_51)
.L_51:
        /*003c*/ 	.word	0x00000000
        /*0040*/ 	.short	0x0000
        /*0042*/ 	.short	0x0000
        /*0044*/ 	.byte	0x00, 0xf5, 0x21, 0x00


	//----- nvinfo : EIATTR_SPARSE_MMA_MASK
	.align		4
.L_52:
        /*0048*/ 	.byte	0x03, 0x50
        /*004a*/ 	.short	0x0000


	//----- nvinfo : EIATTR_MAXREG_COUNT
	.align		4
        /*004c*/ 	.byte	0x03, 0x1b
        /*004e*/ 	.short	0x00ff


	//----- nvinfo : EIATTR_MERCURY_ISA_VERSION
	.align		4
        /*0050*/ 	.byte	0x03, 0x5f
        /*0052*/ 	.short	0x0101


	//----- nvinfo : EIATTR_VRC_CTA_INIT_COUNT
	.align		4
        /*0054*/ 	.byte	0x02, 0x4a
	.zero		1
	.zero		1


	//----- nvinfo : EIATTR_EXIT_INSTR_OFFSETS
	.align		4
        /*0058*/ 	.byte	0x04, 0x1c
        /*005a*/ 	.short	(.L_54 - .L_53)


	//   ....[0]....
.L_53:
        /*005c*/ 	.word	0x00000190


	//----- nvinfo : EIATTR_CBANK_PARAM_SIZE
	.align		4
.L_54:
        /*0060*/ 	.byte	0x03, 0x19
        /*0062*/ 	.short	0x0018


	//----- nvinfo : EIATTR_PARAM_CBANK
	.align		4
        /*0064*/ 	.byte	0x04, 0x0a
        /*0066*/ 	.short	(.L_56 - .L_55)
	.align		4
.L_55:
        /*0068*/ 	.word	index@(.nv.constant0._Z7kernel1PjS_ii)
        /*006c*/ 	.short	0x0380
        /*006e*/ 	.short	0x0018


	//----- nvinfo : EIATTR_SW_WAR
	.align		4
.L_56:
        /*0070*/ 	.byte	0x04, 0x36
        /*0072*/ 	.short	(.L_58 - .L_57)
.L_57:
        /*0074*/ 	.word	0x00000008
.L_58:


//--------------------- .nv.info._Z7kernel0Pj     --------------------------
	.section	.nv.info._Z7kernel0Pj,"",@"SHT_CUDA_INFO"
	.sectionflags	@""
	.align	4


	//----- nvinfo : EIATTR_CUDA_API_VERSION
	.align		4
        /*0000*/ 	.byte	0x04, 0x37
        /*0002*/ 	.short	(.L_60 - .L_59)
.L_59:
        /*0004*/ 	.word	0x00000082


	//----- nvinfo : EIATTR_KPARAM_INFO
	.align		4
.L_60:
        /*0008*/ 	.byte	0x04, 0x17
        /*000a*/ 	.short	(.L_62 - .L_61)
.L_61:
        /*000c*/ 	.word	0x00000000
        /*0010*/ 	.short	0x0000
        /*0012*/ 	.short	0x0000
        /*0014*/ 	.byte	0x00, 0xf5, 0x21, 0x00


	//----- nvinfo : EIATTR_SPARSE_MMA_MASK
	.align		4
.L_62:
        /*0018*/ 	.byte	0x03, 0x50
        /*001a*/ 	.short	0x0000


	//----- nvinfo : EIATTR_MAXREG_COUNT
	.align		4
        /*001c*/ 	.byte	0x03, 0x1b
        /*001e*/ 	.short	0x00ff


	//----- nvinfo : EIATTR_MERCURY_ISA_VERSION
	.align		4
        /*0020*/ 	.byte	0x03, 0x5f
        /*0022*/ 	.short	0x0101


	//----- nvinfo : EIATTR_VRC_CTA_INIT_COUNT
	.align		4
        /*0024*/ 	.byte	0x02, 0x4a
	.zero		1
	.zero		1


	//----- nvinfo : EIATTR_EXIT_INSTR_OFFSETS
	.align		4
        /*0028*/ 	.byte	0x04, 0x1c
        /*002a*/ 	.short	(.L_64 - .L_63)


	//   ....[0]....
.L_63:
        /*002c*/ 	.word	0x000000a0


	//   ....[1]....
        /*0030*/ 	.word	0x000000e0


	//----- nvinfo : EIATTR_CBANK_PARAM_SIZE
	.align		4
.L_64:
        /*0034*/ 	.byte	0x03, 0x19
        /*0036*/ 	.short	0x0008


	//----- nvinfo : EIATTR_PARAM_CBANK
	.align		4
        /*0038*/ 	.byte	0x04, 0x0a
        /*003a*/ 	.short	(.L_66 - .L_65)
	.align		4
.L_65:
        /*003c*/ 	.word	index@(.nv.constant0._Z7kernel0Pj)
        /*0040*/ 	.short	0x0380
        /*0042*/ 	.short	0x0008


	//----- nvinfo : EIATTR_SW_WAR
	.align		4
.L_66:
        /*0044*/ 	.byte	0x04, 0x36
        /*0046*/ 	.short	(.L_68 - .L_67)
.L_67:
        /*0048*/ 	.word	0x00000008
.L_68:


//--------------------- .nv.callgraph             --------------------------
	.section	.nv.callgraph,"",@"SHT_CUDA_CALLGRAPH"
	.align	4
	.sectionentsize	8
	.align		4
        /*0000*/ 	.word	0x00000000
	.align		4
        /*0004*/ 	.word	0xffffffff
	.align		4
        /*0008*/ 	.word	0x00000000
	.align		4
        /*000c*/ 	.word	0xfffffffe
	.align		4
        /*0010*/ 	.word	0x00000000
	.align		4
        /*0014*/ 	.word	0xfffffffd
	.align		4
        /*0018*/ 	.word	0x00000000
	.align		4
        /*001c*/ 	.word	0xfffffffc


//--------------------- .nv.constant3             --------------------------
	.section	.nv.constant3,"a",@progbits
	.align	4
.nv.constant3:
	.type		valsDev,@object
	.size		valsDev,(.L_0 - valsDev)
valsDev:
	.zero		65536
.L_0:


//--------------------- .text._Z7kernel2PjS_iijiii --------------------------
	.section	.text._Z7kernel2PjS_iijiii,"ax",@progbits
	.align	128
        .global         _Z7kernel2PjS_iijiii
        .type           _Z7kernel2PjS_iijiii,@function
        .size           _Z7kernel2PjS_iijiii,(.L_x_3 - _Z7kernel2PjS_iijiii)
        .other          _Z7kernel2PjS_iijiii,@"STO_CUDA_ENTRY STV_DEFAULT"
_Z7kernel2PjS_iijiii:
.text._Z7kernel2PjS_iijiii:
[----:B------:R-:W-:Y:S01]  /*0000*/  LDC R1, c[0x0][0x37c] ;  /* 0x0000df00ff017b82 */ /* 0x000fe20000000800 */
[----:B------:R-:W0:Y:S01]  /*0010*/  S2R R7, SR_CTAID.X ;  /* 0x0000000000077919 */ /* 0x000e220000002500 */
[----:B------:R-:W0:Y:S01]  /*0020*/  LDCU UR4, c[0x0][0x360] ;  /* 0x00006c00ff0477ac */ /* 0x000e220008000800 */
[----:B------:R-:W0:Y:S01]  /*0030*/  S2R R0, SR_TID.X ;  /* 0x0000000000007919 */ /* 0x000e220000002100 */
[----:B------:R-:W1:Y:S01]  /*0040*/  LDCU UR5, c[0x0][0x39c] ;  /* 0x00007380ff0577ac */ /* 0x000e620008000800 */
[----:B------:R-:W2:Y:S01]  /*0050*/  LDCU.64 UR6, c[0x0][0x390] ;  /* 0x00007200ff0677ac */ /* 0x000ea20008000a00 */
[----:B------:R-:W3:Y:S01]  /*0060*/  LDCU UR12, c[0x0][0x3a4] ;  /* 0x00007480ff0c77ac */ /* 0x000ee20008000800 */
[----:B------:R-:W4:Y:S01]  /*0070*/  LDCU.64 UR10, c[0x0][0x380] ;  /* 0x00007000ff0a77ac */ /* 0x000f220008000a00 */
[----:B-1----:R-:W-:Y:S02]  /*0080*/  UISETP.NE.AND UP0, UPT, UR5, URZ, UPT ;  /* 0x000000ff0500728c */ /* 0x002fe4000bf05270 */
[----:B--2---:R-:W-:Y:S01]  /*0090*/  UIMAD UR8, UR5, UR6, URZ ;  /* 0x00000006050872a4 */ /* 0x004fe2000f8e02ff */
[----:B0-----:R-:W-:-:S03]  /*00a0*/  IMAD R7, R7, UR4, R0 ;  /* 0x0000000407077c24 */ /* 0x001fc6000f8e0200 */
[----:B------:R-:W-:Y:S02]  /*00b0*/  UIADD3 UR4, UPT, UPT, UR8, -UR6, URZ ;  /* 0x8000000608047290 */ /* 0x000fe4000fffe0ff */
[C---:B------:R-:W-:Y:S02]  /*00c0*/  LOP3.LUT R0, R7.reuse, 0x1, RZ, 0xc0, !PT ;  /* 0x0000000107007812 */ /* 0x040fe400078ec0ff */
[----:B----4-:R-:W-:Y:S02]  /*00d0*/  UIADD3 UR9, UP1, UPT, UR4, UR10, URZ ;  /* 0x0000000a04097290 */ /* 0x010fe4000ff3e0ff */
[----:B---3--:R-:W-:Y:S02]  /*00e0*/  ISETP.NE.AND P0, PT, R0, UR12, PT ;  /* 0x0000000c00007c0c */ /* 0x008fe4000bf05270 */
[----:B------:R-:W-:Y:S02]  /*00f0*/  ULEA.HI.X.SX32 UR5, UR4, UR11, 0x1, UP1 ;  /* 0x0000000b04057291 */ /* 0x000fe400088f0eff */
[----:B------:R-:W-:-:S05]  /*0100*/  ISETP.GT.OR P0, PT, R7, UR7, P0 ;  /* 0x0000000707007c0c */ /* 0x000fca0008704670 */
[----:B------:R-:W0:Y:S04]  /*0110*/  @!UP0 LDCU UR9, c[0x0][0x388] ;  /* 0x00007100ff0987ac */ /* 0x000e280008000800 */
[----:B------:R-:W1:Y:S04]  /*0120*/  @!UP0 LDCU UR5, c[0x0][0x38c] ;  /* 0x00007180ff0587ac */ /* 0x000e680008000800 */
[----:B01----:R-:W-:Y:S05]  /*0130*/  @P0 EXIT ;  /* 0x000000000000094d */ /* 0x003fea0003800000 */
[----:B------:R-:W0:Y:S01]  /*0140*/  LDC R0, c[0x0][0x3a0] ;  /* 0x0000e800ff007b82 */ /* 0x000e220000000800 */
[----:B------:R-:W1:Y:S01]  /*0150*/  LDCU UR4, c[0x0][0x398] ;  /* 0x00007300ff0477ac */ /* 0x000e620008000800 */
[----:B------:R-:W-:Y:S01]  /*0160*/  IMAD.U32 R3, RZ, RZ, UR5 ;  /* 0x00000005ff037e24 */ /* 0x000fe2000f8e00ff */
[----:B------:R-:W-:-:S04]  /*0170*/  UIADD3 UR6, UP0, UPT, UR8, UR10, URZ ;  /* 0x0000000a08067290 */ /* 0x000fc8000ff1e0ff */
[----:B------:R-:W-:Y:S02]  /*0180*/  ULEA.HI.X.SX32 UR7, UR8, UR11, 0x1, UP0 ;  /* 0x0000000b08077291 */ /* 0x000fe400080f0eff */
[----:B-1----:R-:W-:Y:S01]  /*0190*/  UIADD3 UR4, UPT, UPT, UR4, 0x1f, URZ ;  /* 0x0000001f04047890 */ /* 0x002fe2000fffe0ff */
[----:B0-----:R-:W-:-:S06]  /*01a0*/  IMAD.SHL.U32 R0, R0, 0x4, RZ ;  /* 0x0000000400007824 */ /* 0x001fcc00078e00ff */
[----:B------:R-:W0:Y:S02]  /*01b0*/  LDC R0, c[0x3][R0] ;  /* 0x00c0000000007b82 */ /* 0x000e240000000800 */
[----:B0-----:R-:W-:-:S04]  /*01c0*/  IMAD R2, R7, 0x20, R0 ;  /* 0x0000002007027824 */ /* 0x001fc800078e0200 */
[----:B------:R-:W-:-:S05]  /*01d0*/  VIADD R2, R2, 0x20 ;  /* 0x0000002002027836 */ /* 0x000fca0000000000 */
[----:B------:R-:W-:Y:S01]  /*01e0*/  ISETP.GT.U32.AND P0, PT, R2, UR4, PT ;  /* 0x0000000402007c0c */ /* 0x000fe2000bf04070 */
[----:B------:R-:W-:-:S12]  /*01f0*/  IMAD.U32 R2, RZ, RZ, UR9 ;  /* 0x00000009ff027e24 */ /* 0x000fd8000f8e00ff */
[----:B------:R-:W-:Y:S05]  /*0200*/  @P0 EXIT ;  /* 0x000000000000094d */ /* 0x000fea0003800000 */
[----:B------:R-:W0:Y:S01]  /*0210*/  LDCU.64 UR4, c[0x0][0x358] ;  /* 0x00006b00ff0477ac */ /* 0x000e220008000a00 */
[----:B------:R-:W-:Y:S01]  /*0220*/  SHF.R.S32.HI R5, RZ, 0x1f, R0 ;  /* 0x0000001fff057819 */ /* 0x000fe20000011400 */
[----:B------:R-:W-:-:S03]  /*0230*/  IMAD.WIDE R2, R7, 0x4, R2 ;  /* 0x0000000407027825 */ /* 0x000fc600078e0202 */
[----:B------:R-:W-:Y:S01]  /*0240*/  LEA.HI R6, R5, R0, RZ, 0x5 ;  /* 0x0000000005067211 */ /* 0x000fe200078f28ff */
[----:B------:R-:W-:Y:S02]  /*0250*/  IMAD.U32 R4, RZ, RZ, UR6 ;  /* 0x00000006ff047e24 */ /* 0x000fe4000f8e00ff */
[----:B------:R-:W-:Y:S01]  /*0260*/  IMAD.U32 R5, RZ, RZ, UR7 ;  /* 0x00000007ff057e24 */ /* 0x000fe2000f8e00ff */
[----:B------:R-:W-:-:S05]  /*0270*/  LEA.HI.SX32 R9, R6, R7, 0x1b ;  /* 0x0000000706097211 */ /* 0x000fca00078fdaff */
[----:B------:R-:W-:Y:S01]  /*0280*/  IMAD.WIDE R4, R9, 0x4, R4 ;  /* 0x0000000409047825 */ /* 0x000fe200078e0204 */
[----:B0-----:R-:W2:Y:S04]  /*0290*/  LDG.E R2, desc[UR4][R2.64] ;  /* 0x0000000402027981 */ /* 0x001ea8000c1e1900 */
[----:B------:R-:W3:Y:S01]  /*02a0*/  LDG.E R8, desc[UR4][R4.64] ;  /* 0x0000000404087981 */ /* 0x000ee2000c1e1900 */
[----:B------:R-:W-:-:S05]  /*02b0*/  LOP3.LUT R7, R6, 0xffffffe0, RZ, 0xc0, !PT ;  /* 0xffffffe006077812 */ /* 0x000fca00078ec0ff */
[----:B------:R-:W-:-:S05]  /*02c0*/  IMAD.IADD R7, R0, 0x1, -R7 ;  /* 0x0000000100077824 */ /* 0x000fca00078e0a07 */
[----:B------:R-:W-:Y:S02]  /*02d0*/  ISETP.NE.AND P0, PT, R7, RZ, PT ;  /* 0x000000ff0700720c */ /* 0x000fe40003f05270 */
[----:B--2---:R-:W-:-:S04]  /*02e0*/  SHF.L.U32 R9, R2, R7, RZ ;  /* 0x0000000702097219 */ /* 0x004fc800000006ff */
[----:B---3--:R-:W-:-:S05]  /*02f0*/  LOP3.LUT R9, R8, R9, RZ, 0xfc, !PT ;  /* 0x0000000908097212 */ /* 0x008fca00078efcff */
[----:B------:R0:W-:Y:S02]  /*0300*/  STG.E desc[UR4][R4.64], R9 ;  /* 0x0000000904007986 */ /* 0x0001e4000c101904 */
[----:B------:R-:W-:Y:S05]  /*0310*/  @!P0 EXIT ;  /* 0x000000000000894d */ /* 0x000fea0003800000 */
[----:B------:R-:W2:Y:S01]  /*0320*/  LDG.E R0, desc[UR4][R4.64+0x4] ;  /* 0x0000040404007981 */ /* 0x000ea2000c1e1900 */
[----:B------:R-:W-:-:S04]  /*0330*/  IADD3 R7, PT, PT, -R7, 0x20, RZ ;  /* 0x0000002007077810 */ /* 0x000fc80007ffe1ff */
[----:B------:R-:W-:-:S04]  /*0340*/  SHF.R.U32.HI R7, RZ, R7, R2 ;  /* 0x00000007ff077219 */ /* 0x000fc80000011602 */
[----:B--2---:R-:W-:-:S05]  /*0350*/  LOP3.LUT R7, R0, R7, RZ, 0xfc, !PT ;  /* 0x0000000700077212 */ /* 0x004fca00078efcff */
[----:B------:R-:W-:Y:S01]  /*0360*/  STG.E desc[UR4][R4.64+0x4], R7 ;  /* 0x0000040704007986 */ /* 0x000fe2000c101904 */
[----:B------:R-:W-:Y:S05]  /*0370*/  EXIT ;  /* 0x000000000000794d */ /* 0x000fea0003800000 */
.L_x_0:
[----:B------:R-:W-:-:S00]  /*0380*/  BRA `(.L_x_0) ;  /* 0xfffffffc00fc7947 */ /* 0x000fc0000383ffff */
[----:B------:R-:W-:-:S00]  /*0390*/  NOP ;  /* 0x0000000000007918 */ /* 0x000fc00000000000 */
        /* <DEDUP_REMOVED lines=14> */
.L_x_3:


//--------------------- .text._Z7kernel1PjS_ii    --------------------------
	.section	.text._Z7kernel1PjS_ii,"ax",@progbits
	.align	128
        .global         _Z7kernel1PjS_ii
        .type           _Z7kernel1PjS_ii,@function
        .size           _Z7kernel1PjS_ii,(.L_x_4 - _Z7kernel1PjS_ii)
        .other          _Z7kernel1PjS_ii,@"STO_CUDA_ENTRY STV_DEFAULT"
_Z7kernel1PjS_ii:
.text._Z7kernel1PjS_ii:
[----:B------:R-:W-:Y:S01]  /*0000*/  LDC R1, c[0x0][0x37c] ;  /* 0x0000df00ff017b82 */ /* 0x000fe20000000800 */
[----:B------:R-:W0:Y:S01]  /*0010*/  LDCU.64 UR6, c[0x0][0x390] ;  /* 0x00007200ff0677ac */ /* 0x000e220008000a00 */
[----:B------:R-:W1:Y:S01]  /*0020*/  S2R R7, SR_CTAID.X ;  /* 0x0000000000077919 */ /* 0x000e620000002500 */
[----:B------:R-:W2:Y:S01]  /*0030*/  LDCU.64 UR8, c[0x0][0x380] ;  /* 0x00007000ff0877ac */ /* 0x000ea20008000a00 */
[----:B------:R-:W1:Y:S01]  /*0040*/  S2R R0, SR_TID.X ;  /* 0x0000000000007919 */ /* 0x000e620000002100 */
[----:B------:R-:W1:Y:S01]  /*0050*/  LDCU UR10, c[0x0][0x360] ;  /* 0x00006c00ff0a77ac */ /* 0x000e620008000800 */
[----:B0-----:R-:W-:Y:S02]  /*0060*/  UIMAD UR4, UR7, UR6, URZ ;  /* 0x00000006070472a4 */ /* 0x001fe4000f8e02ff */
[----:B------:R-:W-:Y:S02]  /*0070*/  UISETP.NE.AND UP0, UPT, UR7, URZ, UPT ;  /* 0x000000ff0700728c */ /* 0x000fe4000bf05270 */
[----:B------:R-:W-:Y:S01]  /*0080*/  UIADD3 UR5, UPT, UPT, UR4, -UR6, URZ ;  /* 0x8000000604057290 */ /* 0x000fe2000fffe0ff */
[----:B------:R-:W0:Y:S03]  /*0090*/  LDCU.64 UR6, c[0x0][0x358] ;  /* 0x00006b00ff0677ac */ /* 0x000e260008000a00 */
[----:B--2---:R-:W-:-:S04]  /*00a0*/  UIADD3 UR11, UP1, UPT, UR5, UR8, URZ ;  /* 0x00000008050b7290 */ /* 0x004fc8000ff3e0ff */
[----:B------:R-:W-:Y:S01]  /*00b0*/  ULEA.HI.X.SX32 UR5, UR5, UR9, 0x1, UP1 ;  /* 0x0000000905057291 */ /* 0x000fe200088f0eff */
[----:B-1----:R-:W-:-:S06]  /*00c0*/  IMAD R7, R7, UR10, R0 ;  /* 0x0000000a07077c24 */ /* 0x002fcc000f8e0200 */
[----:B------:R-:W1:Y:S04]  /*00d0*/  @!UP0 LDCU UR11, c[0x0][0x388] ;  /* 0x00007100ff0b87ac */ /* 0x000e680008000800 */
[----:B------:R-:W2:Y:S01]  /*00e0*/  @!UP0 LDCU UR5, c[0x0][0x38c] ;  /* 0x00007180ff0587ac */ /* 0x000ea20008000800 */
[----:B-1----:R-:W-:Y:S02]  /*00f0*/  MOV R2, UR11 ;  /* 0x0000000b00027c02 */ /* 0x002fe40008000f00 */
[----:B--2---:R-:W-:-:S03]  /*0100*/  MOV R3, UR5 ;  /* 0x0000000500037c02 */ /* 0x004fc60008000f00 */
[----:B------:R-:W-:-:S06]  /*0110*/  IMAD.WIDE R2, R7, 0x4, R2 ;  /* 0x0000000407027825 */ /* 0x000fcc00078e0202 */
[----:B0-----:R-:W2:Y:S01]  /*0120*/  LDG.E R3, desc[UR6][R2.64] ;  /* 0x0000000602037981 */ /* 0x001ea2000c1e1900 */
[----:B------:R-:W-:-:S04]  /*0130*/  UIADD3 UR5, UP0, UPT, UR4, UR8, URZ ;  /* 0x0000000804057290 */ /* 0x000fc8000ff1e0ff */
[----:B------:R-:W-:Y:S02]  /*0140*/  ULEA.HI.X.SX32 UR4, UR4, UR9, 0x1, UP0 ;  /* 0x0000000904047291 */ /* 0x000fe400080f0eff */
[----:B------:R-:W-:-:S04]  /*0150*/  MOV R4, UR5 ;  /* 0x0000000500047c02 */ /* 0x000fc80008000f00 */
[----:B------:R-:W-:-:S03]  /*0160*/  MOV R5, UR4 ;  /* 0x0000000400057c02 */ /* 0x000fc60008000f00 */
[----:B------:R-:W-:-:S05]  /*0170*/  IMAD.WIDE R4, R7, 0x4, R4 ;  /* 0x0000000407047825 */ /* 0x000fca00078e0204 */
[----:B--2---:R-:W-:Y:S01]  /*0180*/  STG.E desc[UR6][R4.64], R3 ;  /* 0x0000000304007986 */ /* 0x004fe2000c101906 */
[----:B------:R-:W-:Y:S05]  /*0190*/  EXIT ;  /* 0x000000000000794d */ /* 0x000fea0003800000 */
.L_x_1:
        /* <DEDUP_REMOVED lines=14> */
.L_x_4:


//--------------------- .text._Z7kernel0Pj        --------------------------
	.section	.text._Z7kernel0Pj,"ax",@progbits
	.align	128
        .global         _Z7kernel0Pj
        .type           _Z7kernel0Pj,@function
        .size           _Z7kernel0Pj,(.L_x_5 - _Z7kernel0Pj)
        .other          _Z7kernel0Pj,@"STO_CUDA_ENTRY STV_DEFAULT"
_Z7kernel0Pj:
.text._Z7kernel0Pj:
[----:B------:R-:W-:Y:S01]  /*0000*/  LDC R1, c[0x0][0x37c] ;  /* 0x0000df00ff017b82 */ /* 0x000fe20000000800 */
[----:B------:R-:W0:Y:S07]  /*0010*/  S2R R0, SR_TID.X ;  /* 0x0000000000007919 */ /* 0x000e2e0000002100 */
[----:B------:R-:W0:Y:S08]  /*0020*/  S2UR UR4, SR_CTAID.X ;  /* 0x00000000000479c3 */ /* 0x000e300000002500 */
[----:B------:R-:W0:Y:S02]  /*0030*/  LDC R5, c[0x0][0x360] ;  /* 0x0000d800ff057b82 */ /* 0x000e240000000800 */
[----:B0-----:R-:W-:Y:S01]  /*0040*/  IMAD R5, R5, UR4, R0 ;  /* 0x0000000405057c24 */ /* 0x001fe2000f8e0200 */
[----:B------:R-:W0:Y:S04]  /*0050*/  LDCU.64 UR4, c[0x0][0x358] ;  /* 0x00006b00ff0477ac */ /* 0x000e280008000a00 */
[----:B------:R-:W-:-:S13]  /*0060*/  ISETP.NE.AND P0, PT, R5, RZ, PT ;  /* 0x000000ff0500720c */ /* 0x000fda0003f05270 */
[----:B------:R-:W0:Y:S01]  /*0070*/  @!P0 LDC.64 R2, c[0x0][0x380] ;  /* 0x0000e000ff028b82 */ /* 0x000e220000000a00 */
[----:B------:R-:W-:-:S05]  /*0080*/  @!P0 MOV R7, 0x1 ;  /* 0x0000000100078802 */ /* 0x000fca0000000f00 */
[----:B0-----:R0:W-:Y:S01]  /*0090*/  @!P0 STG.E desc[UR4][R2.64], R7 ;  /* 0x0000000702008986 */ /* 0x0011e2000c101904 */
[----:B------:R-:W-:Y:S05]  /*00a0*/  @!P0 EXIT ;  /* 0x000000000000894d */ /* 0x000fea0003800000 */
[----:B0-----:R-:W0:Y:S02]  /*00b0*/  LDC.64 R2, c[0x0][0x380] ;  /* 0x0000e000ff027b82 */ /* 0x001e240000000a00 */
[----:B0-----:R-:W-:-:S05]  /*00c0*/  IMAD.WIDE R2, R5, 0x4, R2 ;  /* 0x0000000405027825 */ /* 0x001fca00078e0202 */
[----:B------:R-:W-:Y:S01]  /*00d0*/  STG.E desc[UR4][R2.64], RZ ;  /* 0x000000ff02007986 */ /* 0x000fe2000c101904 */
[----:B------:R-:W-:Y:S05]  /*00e0*/  EXIT ;  /* 0x000000000000794d */ /* 0x000fea0003800000 */
.L_x_2:
        /* <DEDUP_REMOVED lines=9> */
.L_x_5:


//--------------------- .nv.shared.reserved.0     --------------------------
	.section	.nv.shared.reserved.0,"aw",@nobits
	.weak		__nv_reservedSMEM_offset_0_alias
	.size		__nv_reservedSMEM_offset_0_alias, 0, 64
	.other		__nv_reservedSMEM_offset_0_alias,@"STO_CUDA_RESERVED_SHARED STV_DEFAULT"
__nv_reservedSMEM_offset_0_alias:
	.zero		0
	.zero		64


//--------------------- .nv.constant0._Z7kernel2PjS_iijiii --------------------------
	.section	.nv.constant0._Z7kernel2PjS_iijiii,"a",@progbits
	.sectionflags	@""
	.align	4
.nv.constant0._Z7kernel2PjS_iijiii:
	.zero		936


//--------------------- .nv.constant0._Z7kernel1PjS_ii --------------------------
	.section	.nv.constant0._Z7kernel1PjS_ii,"a",@progbits
	.sectionflags	@""
	.align	4
.nv.constant0._Z7kernel1PjS_ii:
	.zero		920


//--------------------- .nv.constant0._Z7kernel0Pj --------------------------
	.section	.nv.constant0._Z7kernel0Pj,"a",@progbits
	.sectionflags	@""
	.align	4
.nv.constant0._Z7kernel0Pj:
	.zero		904


//--------------------- SYMBOLS --------------------------

	.type		.nv.reservedSmem.offset0,@object
	.size		.nv.reservedSmem.offset0,0x4
